	.headerflags	@"EF_CUDA_TEXMODE_UNIFIED EF_CUDA_64BIT_ADDRESS EF_CUDA_ACCELERATORS EF_CUDA_SM90 EF_CUDA_VIRTUAL_SM(EF_CUDA_SM90)"
	.elftype	@"ET_EXEC"


//--------------------- .nv.info                  --------------------------
	.section	.nv.info,"",@"SHT_CUDA_INFO"
	.align	4


	//----- nvinfo : EIATTR_REGCOUNT
	.align		4
        /*0000*/ 	.byte	0x04, 0x2f
        /*0002*/ 	.short	(.L_1 - .L_0)
	.align		4
.L_0:
        /*0004*/ 	.word	index@(triton_poi_fused_convolution_1)
        /*0008*/ 	.word	0x0000000c


	//----- nvinfo : EIATTR_MIN_STACK_SIZE
	.align		4
.L_1:
        /*000c*/ 	.byte	0x04, 0x12
        /*000e*/ 	.short	(.L_3 - .L_2)
	.align		4
.L_2:
        /*0010*/ 	.word	index@(triton_poi_fused_convolution_1)
        /*0014*/ 	.word	0x00000000


	//----- nvinfo : EIATTR_FRAME_SIZE
	.align		4
.L_3:
        /*0018*/ 	.byte	0x04, 0x11
        /*001a*/ 	.short	(.L_5 - .L_4)
	.align		4
.L_4:
        /*001c*/ 	.word	index@(triton_poi_fused_convolution_1)
        /*0020*/ 	.word	0x00000000


	//----- nvinfo : EIATTR_MIN_STACK_SIZE
	.align		4
.L_5:
        /*0024*/ 	.byte	0x04, 0x12
        /*0026*/ 	.short	(.L_7 - .L_6)
	.align		4
.L_6:
        /*0028*/ 	.word	index@(triton_poi_fused_convolution_1)
        /*002c*/ 	.word	0x00000000
.L_7:


//--------------------- .nv.info.triton_poi_fused_convolution_1 --------------------------
	.section	.nv.info.triton_poi_fused_convolution_1,"",@"SHT_CUDA_INFO"
	.sectionflags	@""
	.align	4


	//----- nvinfo : EIATTR_CUDA_API_VERSION
	.align		4
        /*0000*/ 	.byte	0x04, 0x37
        /*0002*/ 	.short	(.L_9 - .L_8)
.L_8:
        /*0004*/ 	.word	0x0000007c


	//----- nvinfo : EIATTR_KPARAM_INFO
	.align		4
.L_9:
        /*0008*/ 	.byte	0x04, 0x17
        /*000a*/ 	.short	(.L_11 - .L_10)
.L_10:
        /*000c*/ 	.word	0x00000000
        /*0010*/ 	.short	0x0002
        /*0012*/ 	.short	0x0010
        /*0014*/ 	.byte	0x00, 0xf0, 0x11, 0x00


	//----- nvinfo : EIATTR_KPARAM_INFO
	.align		4
.L_11:
        /*0018*/ 	.byte	0x04, 0x17
        /*001a*/ 	.short	(.L_13 - .L_12)
.L_12:
        /*001c*/ 	.word	0x00000000
        /*0020*/ 	.short	0x0001
        /*0022*/ 	.short	0x0008
        /*0024*/ 	.byte	0x00, 0xf4, 0x21, 0x00


	//----- nvinfo : EIATTR_KPARAM_INFO
	.align		4
.L_13:
        /*0028*/ 	.byte	0x04, 0x17
        /*002a*/ 	.short	(.L_15 - .L_14)
.L_14:
        /*002c*/ 	.word	0x00000000
        /*0030*/ 	.short	0x0000
        /*0032*/ 	.short	0x0000
        /*0034*/ 	.byte	0x00, 0xf4, 0x21, 0x00


	//----- nvinfo : EIATTR_SPARSE_MMA_MASK
	.align		4
.L_15:
        /*0038*/ 	.byte	0x03, 0x50
        /*003a*/ 	.short	0x0000


	//----- nvinfo : EIATTR_MAXREG_COUNT
	.align		4
        /*003c*/ 	.byte	0x03, 0x1b
        /*003e*/ 	.short	0x00ff


	//----- nvinfo : EIATTR_EXIT_INSTR_OFFSETS
	.align		4
        /*0040*/ 	.byte	0x04, 0x1c
        /*0042*/ 	.short	(.L_17 - .L_16)


	//   ....[0]....
.L_16:
        /*0044*/ 	.word	0x000001c0


	//   ....[1]....
        /*0048*/ 	.word	0x000001e0


	//----- nvinfo : EIATTR_REQNTID
	.align		4
.L_17:
        /*004c*/ 	.byte	0x04, 0x10
        /*004e*/ 	.short	(.L_19 - .L_18)
.L_18:
        /*0050*/ 	.word	0x00000080
        /*0054*/ 	.word	0x00000001
        /*0058*/ 	.word	0x00000001


	//----- nvinfo : EIATTR_CBANK_PARAM_SIZE
	.align		4
.L_19:
        /*005c*/ 	.byte	0x03, 0x19
        /*005e*/ 	.short	0x0014


	//----- nvinfo : EIATTR_PARAM_CBANK
	.align		4
        /*0060*/ 	.byte	0x04, 0x0a
        /*0062*/ 	.short	(.L_21 - .L_20)
	.align		4
.L_20:
        /*0064*/ 	.word	index@(.nv.constant0.triton_poi_fused_convolution_1)
        /*0068*/ 	.short	0x0210
        /*006a*/ 	.short	0x0014


	//----- nvinfo : EIATTR_SW_WAR
	.align		4
.L_21:
        /*006c*/ 	.byte	0x04, 0x36
        /*006e*/ 	.short	(.L_23 - .L_22)
.L_22:
        /*0070*/ 	.word	0x00000008
.L_23:


//--------------------- .nv.callgraph             --------------------------
	.section	.nv.callgraph,"",@"SHT_CUDA_CALLGRAPH"
	.align	4
	.sectionentsize	8
	.align		4
        /*0000*/ 	.word	0x00000000
	.align		4
        /*0004*/ 	.word	0xffffffff
	.align		4
        /*0008*/ 	.word	0x00000000
	.align		4
        /*000c*/ 	.word	0xfffffffe
	.align		4
        /*0010*/ 	.word	0x00000000
	.align		4
        /*0014*/ 	.word	0xfffffffd
	.align		4
        /*0018*/ 	.word	0x00000000
	.align		4
        /*001c*/ 	.word	0xfffffffc


//--------------------- .text.triton_poi_fused_convolution_1 --------------------------
	.section	.text.triton_poi_fused_convolution_1,"ax",@progbits
	.align	128
        .global         triton_poi_fused_convolution_1
        .type           triton_poi_fused_convolution_1,@function
        .size           triton_poi_fused_convolution_1,(.L_x_1 - triton_poi_fused_convolution_1)
        .other          triton_poi_fused_convolution_1,@"STO_CUDA_ENTRY STV_DEFAULT"
triton_poi_fused_convolution_1:
.text.triton_poi_fused_convolution_1:
[----:B------:R-:W0:Y:S02]  /*0000*/  LDC R1, c[0x0][0x28] ;  /* 0x00000a00ff017b82 */ /* 0x000e240000000800 */
[----:B------:R-:W1:Y:S01]  /*0010*/  S2R R0, SR_TID.X ;  /* 0x0000000000007919 */ /* 0x000e620000002100 */
[----:B------:R-:W2:Y:S01]  /*0020*/  LDC.64 R4, c[0x0][0x218] ;  /* 0x00008600ff047b82 */ /* 0x000ea20000000a00 */
[----:B------:R-:W-:Y:S01]  /*0030*/  ULDC.64 UR4, c[0x0][0x208] ;  /* 0x0000820000047ab9 */ /* 0x000fe20000000a00 */
[----:B------:R-:W3:Y:S01]  /*0040*/  S2R R7, SR_CTAID.X ;  /* 0x0000000000077919 */ /* 0x000ee20000002500 */
[----:B-1----:R-:W-:Y:S01]  /*0050*/  IMAD.SHL.U32 R0, R0, 0x2, RZ ;  /* 0x0000000200007824 */ /* 0x002fe200078e00ff */
[----:B---3--:R-:W-:-:S04]  /*0060*/  SHF.R.S32.HI R2, RZ, 0x17, R7 ;  /* 0x00000017ff027819 */ /* 0x008fc80000011407 */
[----:B------:R-:W-:Y:S02]  /*0070*/  LOP3.LUT R0, R0, 0xfe, RZ, 0xc0, !PT ;  /* 0x000000fe00007812 */ /* 0x000fe400078ec0ff */
[----:B------:R-:W-:-:S03]  /*0080*/  SGXT R2, R2, 0x1 ;  /* 0x000000010202781a */ /* 0x000fc60000000200 */
[----:B------:R-:W-:-:S05]  /*0090*/  IMAD R7, R7, 0x100, R0 ;  /* 0x0000010007077824 */ /* 0x000fca00078e0200 */
[----:B------:R-:W-:Y:S02]  /*00a0*/  LEA.HI R0, R2, R7, RZ, 0x4 ;  /* 0x0000000702007211 */ /* 0x000fe400078f20ff */
[----:B------:R-:W1:Y:S01]  /*00b0*/  LDC.64 R2, c[0x0][0x210] ;  /* 0x00008400ff027b82 */ /* 0x000e620000000a00 */
[----:B------:R-:W-:Y:S02]  /*00c0*/  ISETP.GE.AND P0, PT, R7, 0xa00, PT ;  /* 0x00000a000700780c */ /* 0x000fe40003f06270 */
[----:B------:R-:W-:-:S05]  /*00d0*/  SHF.R.S32.HI R0, RZ, 0x4, R0 ;  /* 0x00000004ff007819 */ /* 0x000fca0000011400 */
[----:B------:R-:W-:-:S05]  /*00e0*/  IMAD.HI R6, R0, 0x66666667, RZ ;  /* 0x6666666700067827 */ /* 0x000fca00078e02ff */
[----:B------:R-:W-:-:S04]  /*00f0*/  SHF.R.U32.HI R9, RZ, 0x1f, R6 ;  /* 0x0000001fff097819 */ /* 0x000fc80000011606 */
[----:B------:R-:W-:-:S05]  /*0100*/  LEA.HI.SX32 R9, R6, R9, 0x1c ;  /* 0x0000000906097211 */ /* 0x000fca00078fe2ff */
[----:B------:R-:W-:Y:S02]  /*0110*/  IMAD R9, R9, -0x28, R0 ;  /* 0xffffffd809097824 */ /* 0x000fe400078e0200 */
[----:B-1----:R-:W-:Y:S01]  /*0120*/  IMAD.WIDE R2, R7, 0x4, R2 ;  /* 0x0000000407027825 */ /* 0x002fe200078e0202 */
[----:B------:R-:W-:-:S03]  /*0130*/  CS2R R6, SRZ ;  /* 0x0000000000067805 */ /* 0x000fc6000001ff00 */
[----:B--2---:R-:W-:Y:S01]  /*0140*/  IMAD.WIDE R4, R9, 0x4, R4 ;  /* 0x0000000409047825 */ /* 0x004fe200078e0204 */
[----:B------:R-:W-:Y:S02]  /*0150*/  HFMA2.MMA R9, -RZ, RZ, 0, 0 ;  /* 0x00000000ff097435 */ /* 0x000fe400000001ff */
[----:B------:R-:W2:Y:S01]  /*0160*/  @!P0 LDG.E.64 R6, desc[UR4][R2.64] ;  /* 0x0000000402068981 */ /* 0x000ea2000c1e1b00 */
[----:B------:R-:W-:-:S06]  /*0170*/  IMAD.MOV.U32 R0, RZ, RZ, RZ ;  /* 0x000000ffff007224 */ /* 0x000fcc00078e00ff */
[----:B------:R-:W2:Y:S04]  /*0180*/  @!P0 LDG.E.EL R0, desc[UR4][R4.64] ;  /* 0x0000000404008981 */ /* 0x000ea8000c2e1900 */
[----:B------:R-:W3:Y:S01]  /*0190*/  @!P0 LDG.E.EL R9, desc[UR4][R4.64] ;  /* 0x0000000404098981 */ /* 0x000ee2000c2e1900 */
[----:B--2---:R-:W-:Y:S01]  /*01a0*/  FADD R7, R0, R7 ;  /* 0x0000000700077221 */ /* 0x004fe20000000000 */
[----:B---3--:R-:W-:Y:S01]  /*01b0*/  FADD R6, R9, R6 ;  /* 0x0000000609067221 */ /* 0x008fe20000000000 */
[----:B------:R-:W-:Y:S06]  /*01c0*/  @P0 EXIT ;  /* 0x000000000000094d */ /* 0x000fec0003800000 */
[----:B------:R-:W-:Y:S01]  /*01d0*/  STG.E.64 desc[UR4][R2.64], R6 ;  /* 0x0000000602007986 */ /* 0x000fe2000c101b04 */
[----:B------:R-:W-:Y:S05]  /*01e0*/  EXIT ;  /* 0x000000000000794d */ /* 0x000fea0003800000 */
.L_x_0:
[----:B------:R-:W-:-:S00]  /*01f0*/  BRA `(.L_x_0) ;  /* 0xfffffffc00fc7947 */ /* 0x000fc0000383ffff */
[----:B------:R-:W-:-:S00]  /*0200*/  NOP ;  /* 0x0000000000007918 */ /* 0x000fc00000000000 */
[----:B------:R-:W-:-:S00]  /*0210*/  NOP ;  /* 0x0000000000007918 */ /* 0x000fc00000000000 */
[----:B------:R-:W-:-:S00]  /*0220*/  NOP ;  /* 0x0000000000007918 */ /* 0x000fc00000000000 */
[----:B------:R-:W-:-:S00]  /*0230*/  NOP ;  /* 0x0000000000007918 */ /* 0x000fc00000000000 */
[----:B------:R-:W-:-:S00]  /*0240*/  NOP ;  /* 0x0000000000007918 */ /* 0x000fc00000000000 */
[----:B------:R-:W-:-:S00]  /*0250*/  NOP ;  /* 0x0000000000007918 */ /* 0x000fc00000000000 */
[----:B------:R-:W-:-:S00]  /*0260*/  NOP ;  /* 0x0000000000007918 */ /* 0x000fc00000000000 */
[----:B------:R-:W-:-:S00]  /*0270*/  NOP ;  /* 0x0000000000007918 */ /* 0x000fc00000000000 */
.L_x_1:


//--------------------- .nv.constant0.triton_poi_fused_convolution_1 --------------------------
	.section	.nv.constant0.triton_poi_fused_convolution_1,"a",@progbits
	.sectionflags	@""
	.align	4
.nv.constant0.triton_poi_fused_convolution_1:
	.zero		548
